//
// Generated by NVIDIA NVVM Compiler
//
// Compiler Build ID: CL-36424714
// Cuda compilation tools, release 13.0, V13.0.88
// Based on NVVM 20.0.0
//

.version 9.0
.target sm_100
.address_size 64

	// .globl	_Z21parallelBubbleSortingPiii
.extern .func  (.param .b32 func_retval0) vprintf
(
	.param .b64 vprintf_param_0,
	.param .b64 vprintf_param_1
)
;
.global .align 1 .b8 $str[7] = {37, 100, 32, 37, 100, 10};

.visible .entry _Z21parallelBubbleSortingPiii(
	.param .u64 .ptr .align 1 _Z21parallelBubbleSortingPiii_param_0,
	.param .u32 _Z21parallelBubbleSortingPiii_param_1,
	.param .u32 _Z21parallelBubbleSortingPiii_param_2
)
{
	.local .align 8 .b8 	__local_depot0[8];
	.reg .b64 	%SP;
	.reg .b64 	%SPL;
	.reg .pred 	%p<16>;
	.reg .b32 	%r<54>;
	.reg .b64 	%rd<14>;

	mov.u64 	%SPL, __local_depot0;
	cvta.local.u64 	%SP, %SPL;
	ld.param.u64 	%rd5, [_Z21parallelBubbleSortingPiii_param_0];
	ld.param.u32 	%r34, [_Z21parallelBubbleSortingPiii_param_1];
	ld.param.u32 	%r35, [_Z21parallelBubbleSortingPiii_param_2];
	cvta.to.global.u64 	%rd1, %rd5;
	add.u64 	%rd6, %SP, 0;
	add.u64 	%rd7, %SPL, 0;
	mov.u32 	%r36, %tid.x;
	mul.lo.s32 	%r1, %r35, %r36;
	add.s32 	%r37, %r1, %r35;
	min.s32 	%r2, %r37, %r34;
	add.s32 	%r3, %r2, -1;
	st.local.v2.u32 	[%rd7], {%r1, %r3};
	mov.u64 	%rd8, $str;
	cvta.global.u64 	%rd9, %rd8;
	{ // callseq 0, 0
	.param .b64 param0;
	st.param.b64 	[param0], %rd9;
	.param .b64 param1;
	st.param.b64 	[param1], %rd6;
	.param .b32 retval0;
	call.uni (retval0), 
	vprintf, 
	(
	param0, 
	param1
	);
	ld.param.b32 	%r38, [retval0];
	} // callseq 0
	setp.ge.s32 	%p1, %r1, %r2;
	@%p1 bra 	$L__BB0_24;
	not.b32 	%r40, %r1;
	add.s32 	%r41, %r2, %r40;
	sub.s32 	%r42, %r2, %r1;
	add.s32 	%r4, %r42, -2;
	and.b32  	%r5, %r41, 3;
	mul.wide.s32 	%rd10, %r1, 4;
	add.s64 	%rd2, %rd1, %rd10;
	add.s32 	%r6, %r1, 1;
	add.s32 	%r7, %r1, 2;
	add.s32 	%r8, %r1, 3;
	neg.s32 	%r9, %r2;
	add.s64 	%rd3, %rd1, 8;
	mov.u32 	%r43, %r1;
$L__BB0_2:
	setp.ge.s32 	%p2, %r1, %r3;
	@%p2 bra 	$L__BB0_23;
	setp.eq.s32 	%p3, %r5, 0;
	mov.u32 	%r46, %r1;
	@%p3 bra 	$L__BB0_12;
	ld.global.u32 	%r11, [%rd2];
	ld.global.u32 	%r44, [%rd2+4];
	setp.le.s32 	%p4, %r11, %r44;
	@%p4 bra 	$L__BB0_6;
	st.global.u32 	[%rd2], %r44;
	st.global.u32 	[%rd2+4], %r11;
	mov.u32 	%r44, %r11;
$L__BB0_6:
	setp.eq.s32 	%p5, %r5, 1;
	mov.u32 	%r46, %r6;
	@%p5 bra 	$L__BB0_12;
	ld.global.u32 	%r45, [%rd2+8];
	setp.le.s32 	%p6, %r44, %r45;
	@%p6 bra 	$L__BB0_9;
	st.global.u32 	[%rd2+4], %r45;
	st.global.u32 	[%rd2+8], %r44;
	mov.u32 	%r45, %r44;
$L__BB0_9:
	setp.eq.s32 	%p7, %r5, 2;
	mov.u32 	%r46, %r7;
	@%p7 bra 	$L__BB0_12;
	ld.global.u32 	%r16, [%rd2+12];
	setp.le.s32 	%p8, %r45, %r16;
	mov.u32 	%r46, %r8;
	@%p8 bra 	$L__BB0_12;
	st.global.u32 	[%rd2+8], %r16;
	st.global.u32 	[%rd2+12], %r45;
	mov.u32 	%r46, %r8;
$L__BB0_12:
	setp.lt.u32 	%p9, %r4, 3;
	@%p9 bra 	$L__BB0_23;
	mul.wide.s32 	%rd11, %r46, 4;
	add.s64 	%rd12, %rd1, %rd11;
	ld.global.u32 	%r48, [%rd12];
	add.s32 	%r47, %r9, %r46;
$L__BB0_14:
	mul.wide.s32 	%rd13, %r46, 4;
	add.s64 	%rd4, %rd3, %rd13;
	ld.global.u32 	%r50, [%rd4+-4];
	setp.le.s32 	%p10, %r48, %r50;
	@%p10 bra 	$L__BB0_16;
	st.global.u32 	[%rd4+-8], %r50;
	st.global.u32 	[%rd4+-4], %r48;
	mov.u32 	%r50, %r48;
$L__BB0_16:
	ld.global.u32 	%r51, [%rd4];
	setp.le.s32 	%p11, %r50, %r51;
	@%p11 bra 	$L__BB0_18;
	st.global.u32 	[%rd4+-4], %r51;
	st.global.u32 	[%rd4], %r50;
	mov.u32 	%r51, %r50;
$L__BB0_18:
	ld.global.u32 	%r52, [%rd4+4];
	setp.le.s32 	%p12, %r51, %r52;
	@%p12 bra 	$L__BB0_20;
	st.global.u32 	[%rd4], %r52;
	st.global.u32 	[%rd4+4], %r51;
	mov.u32 	%r52, %r51;
$L__BB0_20:
	ld.global.u32 	%r48, [%rd4+8];
	setp.le.s32 	%p13, %r52, %r48;
	@%p13 bra 	$L__BB0_22;
	st.global.u32 	[%rd4+4], %r48;
	st.global.u32 	[%rd4+8], %r52;
	mov.u32 	%r48, %r52;
$L__BB0_22:
	add.s32 	%r47, %r47, 4;
	add.s32 	%r46, %r46, 4;
	setp.ne.s32 	%p14, %r47, -1;
	@%p14 bra 	$L__BB0_14;
$L__BB0_23:
	add.s32 	%r43, %r43, 1;
	setp.ne.s32 	%p15, %r43, %r2;
	@%p15 bra 	$L__BB0_2;
$L__BB0_24:
	ret;

}
	// .globl	_Z15parallelMergingPiS_ii
.visible .entry _Z15parallelMergingPiS_ii(
	.param .u64 .ptr .align 1 _Z15parallelMergingPiS_ii_param_0,
	.param .u64 .ptr .align 1 _Z15parallelMergingPiS_ii_param_1,
	.param .u32 _Z15parallelMergingPiS_ii_param_2,
	.param .u32 _Z15parallelMergingPiS_ii_param_3
)
{
	.reg .pred 	%p<23>;
	.reg .b32 	%r<128>;
	.reg .b64 	%rd<40>;

	ld.param.u64 	%rd8, [_Z15parallelMergingPiS_ii_param_0];
	ld.param.u64 	%rd9, [_Z15parallelMergingPiS_ii_param_1];
	ld.param.u32 	%r67, [_Z15parallelMergingPiS_ii_param_2];
	ld.param.u32 	%r68, [_Z15parallelMergingPiS_ii_param_3];
	cvta.to.global.u64 	%rd1, %rd9;
	cvta.to.global.u64 	%rd2, %rd8;
	mov.u32 	%r69, %tid.x;
	mul.lo.s32 	%r1, %r68, %r69;
	add.s32 	%r70, %r1, %r68;
	min.s32 	%r71, %r70, %r67;
	add.s32 	%r72, %r1, %r71;
	add.s32 	%r73, %r72, -1;
	shr.u32 	%r74, %r73, 31;
	add.s32 	%r75, %r73, %r74;
	shr.s32 	%r76, %r75, 1;
	add.s32 	%r4, %r76, 1;
	setp.gt.s32 	%p1, %r1, %r76;
	setp.ge.s32 	%p2, %r4, %r71;
	or.pred  	%p3, %p1, %p2;
	mov.u32 	%r100, %r1;
	mov.u32 	%r101, %r4;
	mov.u32 	%r111, %r1;
	@%p3 bra 	$L__BB1_1;
	bra.uni 	$L__BB1_14;
$L__BB1_1:
	setp.lt.s32 	%p8, %r76, %r100;
	@%p8 bra 	$L__BB1_8;
	sub.s32 	%r78, %r4, %r100;
	and.b32  	%r8, %r78, 3;
	setp.eq.s32 	%p9, %r8, 0;
	mov.u32 	%r107, %r100;
	@%p9 bra 	$L__BB1_5;
	neg.s32 	%r103, %r8;
	mov.u32 	%r107, %r100;
$L__BB1_4:
	.pragma "nounroll";
	mul.wide.s32 	%rd18, %r111, 4;
	add.s64 	%rd19, %rd1, %rd18;
	mul.wide.s32 	%rd20, %r107, 4;
	add.s64 	%rd21, %rd2, %rd20;
	ld.global.u32 	%r79, [%rd21];
	st.global.u32 	[%rd19], %r79;
	add.s32 	%r107, %r107, 1;
	add.s32 	%r111, %r111, 1;
	add.s32 	%r103, %r103, 1;
	setp.ne.s32 	%p10, %r103, 0;
	@%p10 bra 	$L__BB1_4;
$L__BB1_5:
	sub.s32 	%r80, %r76, %r100;
	setp.lt.u32 	%p11, %r80, 3;
	@%p11 bra 	$L__BB1_8;
	add.s64 	%rd3, %rd1, 8;
	sub.s32 	%r118, %r107, %r76;
	add.s32 	%r117, %r107, -1;
$L__BB1_7:
	mul.wide.s32 	%rd22, %r111, 4;
	add.s64 	%rd23, %rd3, %rd22;
	add.s32 	%r81, %r117, 1;
	mul.wide.s32 	%rd24, %r81, 4;
	add.s64 	%rd25, %rd2, %rd24;
	ld.global.u32 	%r82, [%rd25];
	st.global.u32 	[%rd23+-8], %r82;
	ld.global.u32 	%r83, [%rd25+4];
	st.global.u32 	[%rd23+-4], %r83;
	ld.global.u32 	%r84, [%rd25+8];
	st.global.u32 	[%rd23], %r84;
	ld.global.u32 	%r85, [%rd25+12];
	st.global.u32 	[%rd23+4], %r85;
	add.s32 	%r111, %r111, 4;
	add.s32 	%r118, %r118, 4;
	add.s32 	%r117, %r117, 4;
	setp.eq.s32 	%p12, %r118, 1;
	@%p12 bra 	$L__BB1_8;
	bra.uni 	$L__BB1_7;
$L__BB1_8:
	setp.ge.s32 	%p13, %r101, %r71;
	@%p13 bra 	$L__BB1_19;
	sub.s32 	%r86, %r71, %r101;
	and.b32  	%r32, %r86, 3;
	setp.eq.s32 	%p14, %r32, 0;
	mov.u32 	%r116, %r101;
	@%p14 bra 	$L__BB1_12;
	neg.s32 	%r112, %r32;
	mov.u32 	%r116, %r101;
$L__BB1_11:
	.pragma "nounroll";
	mul.wide.s32 	%rd26, %r111, 4;
	add.s64 	%rd27, %rd1, %rd26;
	mul.wide.s32 	%rd28, %r116, 4;
	add.s64 	%rd29, %rd2, %rd28;
	ld.global.u32 	%r87, [%rd29];
	st.global.u32 	[%rd27], %r87;
	add.s32 	%r116, %r116, 1;
	add.s32 	%r111, %r111, 1;
	add.s32 	%r112, %r112, 1;
	setp.ne.s32 	%p15, %r112, 0;
	@%p15 bra 	$L__BB1_11;
$L__BB1_12:
	sub.s32 	%r88, %r101, %r71;
	setp.gt.u32 	%p16, %r88, -4;
	@%p16 bra 	$L__BB1_19;
	add.s64 	%rd4, %rd2, 8;
	sub.s32 	%r123, %r116, %r71;
	add.s64 	%rd5, %rd1, 8;
	bra.uni 	$L__BB1_18;
$L__BB1_14:
	mul.wide.s32 	%rd10, %r100, 4;
	add.s64 	%rd11, %rd2, %rd10;
	ld.global.u32 	%r24, [%rd11];
	mul.wide.s32 	%rd12, %r101, 4;
	add.s64 	%rd13, %rd2, %rd12;
	ld.global.u32 	%r25, [%rd13];
	setp.ge.s32 	%p4, %r24, %r25;
	@%p4 bra 	$L__BB1_16;
	mul.wide.s32 	%rd16, %r111, 4;
	add.s64 	%rd17, %rd1, %rd16;
	st.global.u32 	[%rd17], %r24;
	add.s32 	%r100, %r100, 1;
	bra.uni 	$L__BB1_17;
$L__BB1_16:
	mul.wide.s32 	%rd14, %r111, 4;
	add.s64 	%rd15, %rd1, %rd14;
	st.global.u32 	[%rd15], %r25;
	add.s32 	%r101, %r101, 1;
$L__BB1_17:
	add.s32 	%r111, %r111, 1;
	setp.le.s32 	%p5, %r100, %r76;
	setp.lt.s32 	%p6, %r101, %r71;
	and.pred  	%p7, %p5, %p6;
	@%p7 bra 	$L__BB1_14;
	bra.uni 	$L__BB1_1;
$L__BB1_18:
	mul.wide.s32 	%rd30, %r116, 4;
	add.s64 	%rd31, %rd4, %rd30;
	mul.wide.s32 	%rd32, %r111, 4;
	add.s64 	%rd33, %rd5, %rd32;
	ld.global.u32 	%r89, [%rd31+-8];
	st.global.u32 	[%rd33+-8], %r89;
	ld.global.u32 	%r90, [%rd31+-4];
	st.global.u32 	[%rd33+-4], %r90;
	ld.global.u32 	%r91, [%rd31];
	st.global.u32 	[%rd33], %r91;
	ld.global.u32 	%r92, [%rd31+4];
	st.global.u32 	[%rd33+4], %r92;
	add.s32 	%r116, %r116, 4;
	add.s32 	%r111, %r111, 4;
	add.s32 	%r123, %r123, 4;
	setp.eq.s32 	%p17, %r123, 0;
	@%p17 bra 	$L__BB1_19;
	bra.uni 	$L__BB1_18;
$L__BB1_19:
	setp.ge.s32 	%p18, %r1, %r71;
	@%p18 bra 	$L__BB1_26;
	sub.s32 	%r93, %r71, %r1;
	and.b32  	%r49, %r93, 3;
	setp.eq.s32 	%p19, %r49, 0;
	mov.u32 	%r122, %r1;
	@%p19 bra 	$L__BB1_23;
	neg.s32 	%r120, %r49;
	mov.u32 	%r122, %r1;
$L__BB1_22:
	.pragma "nounroll";
	mul.wide.s32 	%rd34, %r122, 4;
	add.s64 	%rd35, %rd2, %rd34;
	add.s64 	%rd36, %rd1, %rd34;
	ld.global.u32 	%r94, [%rd36];
	st.global.u32 	[%rd35], %r94;
	add.s32 	%r122, %r122, 1;
	add.s32 	%r120, %r120, 1;
	setp.ne.s32 	%p20, %r120, 0;
	@%p20 bra 	$L__BB1_22;
$L__BB1_23:
	sub.s32 	%r95, %r1, %r71;
	setp.gt.u32 	%p21, %r95, -4;
	@%p21 bra 	$L__BB1_26;
	sub.s32 	%r126, %r122, %r71;
	add.s64 	%rd6, %rd1, 8;
	add.s64 	%rd7, %rd2, 8;
$L__BB1_25:
	mul.wide.s32 	%rd37, %r122, 4;
	add.s64 	%rd38, %rd6, %rd37;
	add.s64 	%rd39, %rd7, %rd37;
	ld.global.u32 	%r96, [%rd38+-8];
	st.global.u32 	[%rd39+-8], %r96;
	ld.global.u32 	%r97, [%rd38+-4];
	st.global.u32 	[%rd39+-4], %r97;
	ld.global.u32 	%r98, [%rd38];
	st.global.u32 	[%rd39], %r98;
	ld.global.u32 	%r99, [%rd38+4];
	st.global.u32 	[%rd39+4], %r99;
	add.s32 	%r122, %r122, 4;
	add.s32 	%r126, %r126, 4;
	setp.ne.s32 	%p22, %r126, 0;
	@%p22 bra 	$L__BB1_25;
$L__BB1_26:
	ret;

}


// ===== COMPILED SASS (sm_100) =====

	.target	sm_100

	.elftype	@"ET_EXEC"


//--------------------- .note.nv.tkinfo           --------------------------
	.section	.note.nv.tkinfo,"",@"SHT_NOTE"
	.sectionflags	@"SHF_NOTE_NV_TKINFO"
	.tkinfo
        /*0018*/ 	.word	0x00000002
        /*0030*/ 	.string	""
        /*0030*/ 	.string	"ptxas"
        /*0030*/ 	.string	"Cuda compilation tools, release 13.0, V13.0.88"
        /*0030*/ 	.string	"Build cuda_13.0.r13.0/compiler.36424714_0"
        /*0030*/ 	.string	"-arch sm_100 -m 64 "



//--------------------- .note.nv.cuinfo           --------------------------
	.section	.note.nv.cuinfo,"",@"SHT_NOTE"
	.sectionflags	@"SHF_NOTE_NV_CUINFO"
        /*0018*/ 	.short	0x0002
        /*001a*/ 	.short	0x0064
        /*001c*/ 	.short	0x0082
	.zero		2


//--------------------- .nv.info                  --------------------------
	.section	.nv.info,"",@"SHT_CUDA_INFO"
	.align	4


	//----- nvinfo : EIATTR_REGCOUNT
	.align		4
        /*0000*/ 	.byte	0x04, 0x2f
        /*0002*/ 	.short	(.L_2 - .L_1)
	.align		4
.L_1:
        /*0004*/ 	.word	index@(_Z21parallelBubbleSortingPiii)
        /*0008*/ 	.word	0x0000001a


	//----- nvinfo : EIATTR_FRAME_SIZE
	.align		4
.L_2:
        /*000c*/ 	.byte	0x04, 0x11
        /*000e*/ 	.short	(.L_4 - .L_3)
	.align		4
.L_3:
        /*0010*/ 	.word	index@(_Z21parallelBubbleSortingPiii)
        /*0014*/ 	.word	0x00000008


	//----- nvinfo : EIATTR_REGCOUNT
	.align		4
.L_4:
        /*0018*/ 	.byte	0x04, 0x2f
        /*001a*/ 	.short	(.L_6 - .L_5)
	.align		4
.L_5:
        /*001c*/ 	.word	index@(_Z15parallelMergingPiS_ii)
        /*0020*/ 	.word	0x00000018


	//----- nvinfo : EIATTR_FRAME_SIZE
	.align		4
.L_6:
        /*0024*/ 	.byte	0x04, 0x11
        /*0026*/ 	.short	(.L_8 - .L_7)
	.align		4
.L_7:
        /*0028*/ 	.word	index@(_Z15parallelMergingPiS_ii)
        /*002c*/ 	.word	0x00000000


	//----- nvinfo : EIATTR_MIN_STACK_SIZE
	.align		4
.L_8:
        /*0030*/ 	.byte	0x04, 0x12
        /*0032*/ 	.short	(.L_10 - .L_9)
	.align		4
.L_9:
        /*0034*/ 	.word	index@(_Z15parallelMergingPiS_ii)
        /*0038*/ 	.word	0x00000000


	//----- nvinfo : EIATTR_MIN_STACK_SIZE
	.align		4
.L_10:
        /*003c*/ 	.byte	0x04, 0x12
        /*003e*/ 	.short	(.L_12 - .L_11)
	.align		4
.L_11:
        /*0040*/ 	.word	index@(_Z21parallelBubbleSortingPiii)
        /*0044*/ 	.word	0x00000008
.L_12:


//--------------------- .nv.compat                --------------------------
	.section	.nv.compat,"",@"SHT_CUDA_COMPAT_INFO"
	.align	4
        /*0000*/ 	.byte	0x02, 0x09, 0x00, 0x00, 0x02, 0x02, 0x01, 0x00, 0x02, 0x05, 0x05, 0x00, 0x03, 0x07, 0x01, 0x01
        /*0010*/ 	.byte	0x02, 0x03, 0x00, 0x00, 0x02, 0x06, 0x01, 0x00, 0x04, 0x0b, 0x08, 0x00, 0x09, 0x00, 0x00, 0x00
        /*0020*/ 	.byte	0x00, 0x00, 0x00, 0x00


//--------------------- .nv.info._Z15parallelMergingPiS_ii --------------------------
	.section	.nv.info._Z15parallelMergingPiS_ii,"",@"SHT_CUDA_INFO"
	.sectionflags	@""
	.align	4


	//----- nvinfo : EIATTR_CUDA_API_VERSION
	.align		4
        /*0000*/ 	.byte	0x04, 0x37
        /*0002*/ 	.short	(.L_14 - .L_13)
.L_13:
        /*0004*/ 	.word	0x00000082


	//----- nvinfo : EIATTR_KPARAM_INFO
	.align		4
.L_14:
        /*0008*/ 	.byte	0x04, 0x17
        /*000a*/ 	.short	(.L_16 - .L_15)
.L_15:
        /*000c*/ 	.word	0x00000000
        /*0010*/ 	.short	0x0003
        /*0012*/ 	.short	0x0014
        /*0014*/ 	.byte	0x00, 0xf0, 0x11, 0x00


	//----- nvinfo : EIATTR_KPARAM_INFO
	.align		4
.L_16:
        /*0018*/ 	.byte	0x04, 0x17
        /*001a*/ 	.short	(.L_18 - .L_17)
.L_17:
        /*001c*/ 	.word	0x00000000
        /*0020*/ 	.short	0x0002
        /*0022*/ 	.short	0x0010
        /*0024*/ 	.byte	0x00, 0xf0, 0x11, 0x00


	//----- nvinfo : EIATTR_KPARAM_INFO
	.align		4
.L_18:
        /*0028*/ 	.byte	0x04, 0x17
        /*002a*/ 	.short	(.L_20 - .L_19)
.L_19:
        /*002c*/ 	.word	0x00000000
        /*0030*/ 	.short	0x0001
        /*0032*/ 	.short	0x0008
        /*0034*/ 	.byte	0x00, 0xf5, 0x21, 0x00


	//----- nvinfo : EIATTR_KPARAM_INFO
	.align		4
.L_20:
        /*0038*/ 	.byte	0x04, 0x17
        /*003a*/ 	.short	(.L_22 - .L_21)
.L_21:
        /*003c*/ 	.word	0x00000000
        /*0040*/ 	.short	0x0000
        /*0042*/ 	.short	0x0000
        /*0044*/ 	.byte	0x00, 0xf5, 0x21, 0x00


	//----- nvinfo : EIATTR_SPARSE_MMA_MASK
	.align		4
.L_22:
        /*0048*/ 	.byte	0x03, 0x50
        /*004a*/ 	.short	0x0000


	//----- nvinfo : EIATTR_MAXREG_COUNT
	.align		4
        /*004c*/ 	.byte	0x03, 0x1b
        /*004e*/ 	.short	0x00ff


	//----- nvinfo : EIATTR_MERCURY_ISA_VERSION
	.align		4
        /*0050*/ 	.byte	0x03, 0x5f
        /*0052*/ 	.short	0x0101


	//----- nvinfo : EIATTR_VRC_CTA_INIT_COUNT
	.align		4
        /*0054*/ 	.byte	0x02, 0x4a
	.zero		1
	.zero		1


	//----- nvinfo : EIATTR_EXIT_INSTR_OFFSETS
	.align		4
        /*0058*/ 	.byte	0x04, 0x1c
        /*005a*/ 	.short	(.L_24 - .L_23)


	//   ....[0]....
.L_23:
        /*005c*/ 	.word	0x000007f0


	//   ....[1]....
        /*0060*/ 	.word	0x00000920


	//   ....[2]....
        /*0064*/ 	.word	0x00000ab0


	//----- nvinfo : EIATTR_CRS_STACK_SIZE
	.align		4
.L_24:
        /*0068*/ 	.byte	0x04, 0x1e
        /*006a*/ 	.short	(.L_26 - .L_25)
.L_25:
        /*006c*/ 	.word	0x00000000


	//----- nvinfo : EIATTR_CBANK_PARAM_SIZE
	.align		4
.L_26:
        /*0070*/ 	.byte	0x03, 0x19
        /*0072*/ 	.short	0x0018


	//----- nvinfo : EIATTR_PARAM_CBANK
	.align		4
        /*0074*/ 	.byte	0x04, 0x0a
        /*0076*/ 	.short	(.L_28 - .L_27)
	.align		4
.L_27:
        /*0078*/ 	.word	index@(.nv.constant0._Z15parallelMergingPiS_ii)
        /*007c*/ 	.short	0x0380
        /*007e*/ 	.short	0x0018


	//----- nvinfo : EIATTR_SW_WAR
	.align		4
.L_28:
        /*0080*/ 	.byte	0x04, 0x36
        /*0082*/ 	.short	(.L_30 - .L_29)
.L_29:
        /*0084*/ 	.word	0x00000008
.L_30:


//--------------------- .nv.info._Z21parallelBubbleSortingPiii --------------------------
	.section	.nv.info._Z21parallelBubbleSortingPiii,"",@"SHT_CUDA_INFO"
	.sectionflags	@""
	.align	4


	//----- nvinfo : EIATTR_CUDA_API_VERSION
	.align		4
        /*0000*/ 	.byte	0x04, 0x37
        /*0002*/ 	.short	(.L_32 - .L_31)
.L_31:
        /*0004*/ 	.word	0x00000082


	//----- nvinfo : EIATTR_KPARAM_INFO
	.align		4
.L_32:
        /*0008*/ 	.byte	0x04, 0x17
        /*000a*/ 	.short	(.L_34 - .L_33)
.L_33:
        /*000c*/ 	.word	0x00000000
        /*0010*/ 	.short	0x0002
        /*0012*/ 	.short	0x000c
        /*0014*/ 	.byte	0x00, 0xf0, 0x11, 0x00


	//----- nvinfo : EIATTR_KPARAM_INFO
	.align		4
.L_34:
        /*0018*/ 	.byte	0x04, 0x17
        /*001a*/ 	.short	(.L_36 - .L_35)
.L_35:
        /*001c*/ 	.word	0x00000000
        /*0020*/ 	.short	0x0001
        /*0022*/ 	.short	0x0008
        /*0024*/ 	.byte	0x00, 0xf0, 0x11, 0x00


	//----- nvinfo : EIATTR_KPARAM_INFO
	.align		4
.L_36:
        /*0028*/ 	.byte	0x04, 0x17
        /*002a*/ 	.short	(.L_38 - .L_37)
.L_37:
        /*002c*/ 	.word	0x00000000
        /*0030*/ 	.short	0x0000
        /*0032*/ 	.short	0x0000
        /*0034*/ 	.byte	0x00, 0xf5, 0x21, 0x00


	//----- nvinfo : EIATTR_SPARSE_MMA_MASK
	.align		4
.L_38:
        /*0038*/ 	.byte	0x03, 0x50
        /*003a*/ 	.short	0x0000


	//----- nvinfo : EIATTR_MAXREG_COUNT
	.align		4
        /*003c*/ 	.byte	0x03, 0x1b
        /*003e*/ 	.short	0x00ff


	//----- nvinfo : EIATTR_EXTERNS
	.align		4
        /*0040*/ 	.byte	0x04, 0x0f
        /*0042*/ 	.short	(.L_40 - .L_39)


	//   ....[0]....
	.align		4
.L_39:
        /*0044*/ 	.word	index@(vprintf)


	//----- nvinfo : EIATTR_MERCURY_ISA_VERSION
	.align		4
.L_40:
        /*0048*/ 	.byte	0x03, 0x5f
        /*004a*/ 	.short	0x0101


	//----- nvinfo : EIATTR_VRC_CTA_INIT_COUNT
	.align		4
        /*004c*/ 	.byte	0x02, 0x4a
	.zero		1
	.zero		1


	//----- nvinfo : EIATTR_SYSCALL_OFFSETS
	.align		4
        /*0050*/ 	.byte	0x04, 0x46
        /*0052*/ 	.short	(.L_42 - .L_41)


	//   ....[0]....
.L_41:
        /*0054*/ 	.word	0x00000130


	//----- nvinfo : EIATTR_EXIT_INSTR_OFFSETS
	.align		4
.L_42:
        /*0058*/ 	.byte	0x04, 0x1c
        /*005a*/ 	.short	(.L_44 - .L_43)


	//   ....[0]....
.L_43:
        /*005c*/ 	.word	0x00000150


	//   ....[1]....
        /*0060*/ 	.word	0x00000650


	//----- nvinfo : EIATTR_CRS_STACK_SIZE
	.align		4
.L_44:
        /*0064*/ 	.byte	0x04, 0x1e
        /*0066*/ 	.short	(.L_46 - .L_45)
.L_45:
        /*0068*/ 	.word	0x00000000


	//----- nvinfo : EIATTR_CBANK_PARAM_SIZE
	.align		4
.L_46:
        /*006c*/ 	.byte	0x03, 0x19
        /*006e*/ 	.short	0x0010


	//----- nvinfo : EIATTR_PARAM_CBANK
	.align		4
        /*0070*/ 	.byte	0x04, 0x0a
        /*0072*/ 	.short	(.L_48 - .L_47)
	.align		4
.L_47:
        /*0074*/ 	.word	index@(.nv.constant0._Z21parallelBubbleSortingPiii)
        /*0078*/ 	.short	0x0380
        /*007a*/ 	.short	0x0010


	//----- nvinfo : EIATTR_SW_WAR
	.align		4
.L_48:
        /*007c*/ 	.byte	0x04, 0x36
        /*007e*/ 	.short	(.L_50 - .L_49)
.L_49:
        /*0080*/ 	.word	0x00000008
.L_50:


//--------------------- .nv.callgraph             --------------------------
	.section	.nv.callgraph,"",@"SHT_CUDA_CALLGRAPH"
	.align	4
	.sectionentsize	8
	.align		4
        /*0000*/ 	.word	0x00000000
	.align		4
        /*0004*/ 	.word	0xffffffff
	.align		4
        /*0008*/ 	.word	index@(_Z21parallelBubbleSortingPiii)
	.align		4
        /*000c*/ 	.word	index@(vprintf)
	.align		4
        /*0010*/ 	.word	0x00000000
	.align		4
        /*0014*/ 	.word	0xfffffffe
	.align		4
        /*0018*/ 	.word	0x00000000
	.align		4
        /*001c*/ 	.word	0xfffffffd
	.align		4
        /*0020*/ 	.word	0x00000000
	.align		4
        /*0024*/ 	.word	0xfffffffc


//--------------------- .nv.constant4             --------------------------
	.section	.nv.constant4,"a",@progbits
	.align	8
	.align		8
.nv.constant4:
        /*0000*/ 	.dword	$str
	.align		8
        /*0008*/ 	.dword	vprintf


//--------------------- .text._Z15parallelMergingPiS_ii --------------------------
	.section	.text._Z15parallelMergingPiS_ii,"ax",@progbits
	.align	128
        .global         _Z15parallelMergingPiS_ii
        .type           _Z15parallelMergingPiS_ii,@function
        .size           _Z15parallelMergingPiS_ii,(.L_x_28 - _Z15parallelMergingPiS_ii)
        .other          _Z15parallelMergingPiS_ii,@"STO_CUDA_ENTRY STV_DEFAULT"
_Z15parallelMergingPiS_ii:
.text._Z15parallelMergingPiS_ii:
[----:B------:R-:W-:Y:S01]  /*0000*/  LDC R1, c[0x0][0x37c] ;  /* 0x0000df00ff017b82 */ /* 0x000fe20000000800 */
[----:B------:R-:W0:Y:S07]  /*0010*/  S2R R0, SR_TID.X ;  /* 0x0000000000007919 */ /* 0x000e2e0000002100 */
[----:B------:R-:W0:Y:S01]  /*0020*/  LDC.64 R2, c[0x0][0x390] ;  /* 0x0000e400ff027b82 */ /* 0x000e220000000a00 */
[----:B------:R-:W1:Y:S01]  /*0030*/  LDCU.64 UR6, c[0x0][0x358] ;  /* 0x00006b00ff0677ac */ /* 0x000e620008000a00 */
[----:B------:R-:W-:Y:S06]  /*0040*/  BSSY.RECONVERGENT B0, `(.L_x_0) ;  /* 0x000001d000007945 */ /* 0x000fec0003800200 */
[----:B------:R-:W2:Y:S08]  /*0050*/  LDC.64 R12, c[0x0][0x380] ;  /* 0x0000e000ff0c7b82 */ /* 0x000eb00000000a00 */
[----:B------:R-:W3:Y:S01]  /*0060*/  LDC.64 R14, c[0x0][0x388] ;  /* 0x0000e200ff0e7b82 */ /* 0x000ee20000000a00 */
[----:B0-----:R-:W-:-:S04]  /*0070*/  IMAD R0, R0, R3, RZ ;  /* 0x0000000300007224 */ /* 0x001fc800078e02ff */
[----:B------:R-:W-:Y:S01]  /*0080*/  IMAD.MOV.U32 R18, RZ, RZ, R0 ;  /* 0x000000ffff127224 */ /* 0x000fe200078e0000 */
[----:B------:R-:W-:-:S04]  /*0090*/  VIADDMNMX R3, R0, R3, R2, PT ;  /* 0x0000000300037246 */ /* 0x000fc80003800102 */
[----:B------:R-:W-:-:S04]  /*00a0*/  IADD3 R2, PT, PT, R0, -0x1, R3 ;  /* 0xffffffff00027810 */ /* 0x000fc80007ffe003 */
[----:B------:R-:W-:Y:S02]  /*00b0*/  LEA.HI R5, R2, R2, RZ, 0x1 ;  /* 0x0000000202057211 */ /* 0x000fe400078f08ff */
[----:B------:R-:W-:Y:S02]  /*00c0*/  MOV R2, R0 ;  /* 0x0000000000027202 */ /* 0x000fe40000000f00 */
[----:B------:R-:W-:-:S05]  /*00d0*/  SHF.R.S32.HI R5, RZ, 0x1, R5 ;  /* 0x00000001ff057819 */ /* 0x000fca0000011405 */
[----:B------:R-:W-:-:S04]  /*00e0*/  VIADD R16, R5, 0x1 ;  /* 0x0000000105107836 */ /* 0x000fc80000000000 */
[----:B------:R-:W-:Y:S01]  /*00f0*/  IMAD.MOV.U32 R4, RZ, RZ, R16 ;  /* 0x000000ffff047224 */ /* 0x000fe200078e0010 */
[----:B------:R-:W-:-:S04]  /*0100*/  ISETP.GE.AND P0, PT, R16, R3, PT ;  /* 0x000000031000720c */ /* 0x000fc80003f06270 */
[----:B------:R-:W-:-:S13]  /*0110*/  ISETP.GT.OR P0, PT, R0, R5, P0 ;  /* 0x000000050000720c */ /* 0x000fda0000704670 */
[----:B-123--:R-:W-:Y:S05]  /*0120*/  @P0 BRA `(.L_x_1) ;  /* 0x0000000000380947 */ /* 0x00efea0003800000 */
.L_x_2:
[----:B------:R-:W-:-:S04]  /*0130*/  IMAD.WIDE R6, R18, 0x4, R12 ;  /* 0x0000000412067825 */ /* 0x000fc800078e020c */
[----:B------:R-:W-:Y:S02]  /*0140*/  IMAD.WIDE R8, R4, 0x4, R12 ;  /* 0x0000000404087825 */ /* 0x000fe400078e020c */
[----:B------:R-:W2:Y:S04]  /*0150*/  LDG.E R7, desc[UR6][R6.64] ;  /* 0x0000000606077981 */ /* 0x000ea8000c1e1900 */
[----:B------:R-:W2:Y:S01]  /*0160*/  LDG.E R8, desc[UR6][R8.64] ;  /* 0x0000000608087981 */ /* 0x000ea2000c1e1900 */
[----:B------:R-:W-:-:S04]  /*0170*/  IMAD.WIDE R10, R2, 0x4, R14 ;  /* 0x00000004020a7825 */ /* 0x000fc800078e020e */
[----:B------:R-:W-:Y:S01]  /*0180*/  VIADD R2, R2, 0x1 ;  /* 0x0000000102027836 */ /* 0x000fe20000000000 */
[----:B--2---:R-:W-:-:S13]  /*0190*/  ISETP.GE.AND P0, PT, R7, R8, PT ;  /* 0x000000080700720c */ /* 0x004fda0003f06270 */
[----:B------:R-:W-:Y:S01]  /*01a0*/  @P0 VIADD R4, R4, 0x1 ;  /* 0x0000000104040836 */ /* 0x000fe20000000000 */
[----:B------:R-:W-:Y:S01]  /*01b0*/  @!P0 IADD3 R18, PT, PT, R18, 0x1, RZ ;  /* 0x0000000112128810 */ /* 0x000fe20007ffe0ff */
[----:B------:R0:W-:Y:S03]  /*01c0*/  @!P0 STG.E desc[UR6][R10.64], R7 ;  /* 0x000000070a008986 */ /* 0x0001e6000c101906 */
[----:B------:R-:W-:Y:S01]  /*01d0*/  ISETP.LE.AND P1, PT, R18, R5, PT ;  /* 0x000000051200720c */ /* 0x000fe20003f23270 */
[----:B------:R0:W-:Y:S01]  /*01e0*/  @P0 STG.E desc[UR6][R10.64], R8 ;  /* 0x000000080a000986 */ /* 0x0001e2000c101906 */
[----:B------:R-:W-:-:S13]  /*01f0*/  ISETP.GE.AND P0, PT, R4, R3, PT ;  /* 0x000000030400720c */ /* 0x000fda0003f06270 */
[----:B0-----:R-:W-:Y:S05]  /*0200*/  @!P0 BRA P1, `(.L_x_2) ;  /* 0xfffffffc00c88947 */ /* 0x001fea000083ffff */
.L_x_1:
[----:B------:R-:W-:Y:S05]  /*0210*/  BSYNC.RECONVERGENT B0 ;  /* 0x0000000000007941 */ /* 0x000fea0003800200 */
.L_x_0:
[----:B------:R-:W-:Y:S01]  /*0220*/  ISETP.GE.AND P0, PT, R5, R18, PT ;  /* 0x000000120500720c */ /* 0x000fe20003f06270 */
[----:B------:R-:W-:-:S12]  /*0230*/  BSSY.RECONVERGENT B0, `(.L_x_3) ;  /* 0x000002c000007945 */ /* 0x000fd80003800200 */
[----:B------:R-:W-:Y:S05]  /*0240*/  @!P0 BRA `(.L_x_4) ;  /* 0x0000000000a88947 */ /* 0x000fea0003800000 */
[----:B------:R-:W-:Y:S01]  /*0250*/  IMAD.IADD R6, R16, 0x1, -R18 ;  /* 0x0000000110067824 */ /* 0x000fe200078e0a12 */
[----:B------:R-:W-:Y:S01]  /*0260*/  IADD3 R7, PT, PT, R5, -R18, RZ ;  /* 0x8000001205077210 */ /* 0x000fe20007ffe0ff */
[----:B------:R-:W-:Y:S03]  /*0270*/  BSSY.RECONVERGENT B1, `(.L_x_5) ;  /* 0x0000010000017945 */ /* 0x000fe60003800200 */
[----:B------:R-:W-:Y:S02]  /*0280*/  LOP3.LUT P1, R6, R6, 0x3, RZ, 0xc0, !PT ;  /* 0x0000000306067812 */ /* 0x000fe4000782c0ff */
[----:B------:R-:W-:-:S11]  /*0290*/  ISETP.GE.U32.AND P0, PT, R7, 0x3, PT ;  /* 0x000000030700780c */ /* 0x000fd60003f06070 */
[----:B------:R-:W-:Y:S05]  /*02a0*/  @!P1 BRA `(.L_x_6) ;  /* 0x0000000000309947 */ /* 0x000fea0003800000 */
[----:B------:R-:W0:Y:S01]  /*02b0*/  LDC.64 R12, c[0x0][0x380] ;  /* 0x0000e000ff0c7b82 */ /* 0x000e220000000a00 */
[----:B------:R-:W-:-:S07]  /*02c0*/  IMAD.MOV R14, RZ, RZ, -R6 ;  /* 0x000000ffff0e7224 */ /* 0x000fce00078e0a06 */
[----:B------:R-:W1:Y:S02]  /*02d0*/  LDC.64 R10, c[0x0][0x388] ;  /* 0x0000e200ff0a7b82 */ /* 0x000e640000000a00 */
.L_x_7:
[----:B0-2---:R-:W-:-:S06]  /*02e0*/  IMAD.WIDE R8, R18, 0x4, R12 ;  /* 0x0000000412087825 */ /* 0x005fcc00078e020c */
[----:B------:R-:W2:Y:S01]  /*02f0*/  LDG.E R9, desc[UR6][R8.64] ;  /* 0x0000000608097981 */ /* 0x000ea2000c1e1900 */
[----:B-1----:R-:W-:Y:S01]  /*0300*/  IMAD.WIDE R6, R2, 0x4, R10 ;  /* 0x0000000402067825 */ /* 0x002fe200078e020a */
[----:B------:R-:W-:-:S03]  /*0310*/  IADD3 R18, PT, PT, R18, 0x1, RZ ;  /* 0x0000000112127810 */ /* 0x000fc60007ffe0ff */
[----:B------:R-:W-:Y:S02]  /*0320*/  VIADD R14, R14, 0x1 ;  /* 0x000000010e0e7836 */ /* 0x000fe40000000000 */
[----:B------:R-:W-:-:S03]  /*0330*/  VIADD R2, R2, 0x1 ;  /* 0x0000000102027836 */ /* 0x000fc60000000000 */
[----:B------:R-:W-:Y:S01]  /*0340*/  ISETP.NE.AND P1, PT, R14, RZ, PT ;  /* 0x000000ff0e00720c */ /* 0x000fe20003f25270 */
[----:B--2---:R2:W-:-:S12]  /*0350*/  STG.E desc[UR6][R6.64], R9 ;  /* 0x0000000906007986 */ /* 0x0045d8000c101906 */
[----:B------:R-:W-:Y:S05]  /*0360*/  @P1 BRA `(.L_x_7) ;  /* 0xfffffffc00dc1947 */ /* 0x000fea000383ffff */
.L_x_6:
[----:B------:R-:W-:Y:S05]  /*0370*/  BSYNC.RECONVERGENT B1 ;  /* 0x0000000000017941 */ /* 0x000fea0003800200 */
.L_x_5:
[----:B------:R-:W-:Y:S05]  /*0380*/  @!P0 BRA `(.L_x_4) ;  /* 0x0000000000588947 */ /* 0x000fea0003800000 */
[----:B--2---:R-:W0:Y:S01]  /*0390*/  LDC.64 R8, c[0x0][0x388] ;  /* 0x0000e200ff087b82 */ /* 0x004e220000000a00 */
[C---:B------:R-:W-:Y:S02]  /*03a0*/  IMAD.IADD R5, R18.reuse, 0x1, -R5 ;  /* 0x0000000112057824 */ /* 0x040fe400078e0a05 */
[----:B------:R-:W-:-:S05]  /*03b0*/  VIADD R18, R18, 0xffffffff ;  /* 0xffffffff12127836 */ /* 0x000fca0000000000 */
[----:B------:R-:W1:Y:S01]  /*03c0*/  LDC.64 R6, c[0x0][0x380] ;  /* 0x0000e000ff067b82 */ /* 0x000e620000000a00 */
[----:B0-----:R-:W-:-:S04]  /*03d0*/  IADD3 R8, P0, PT, R8, 0x8, RZ ;  /* 0x0000000808087810 */ /* 0x001fc80007f1e0ff */
[----:B------:R-:W-:-:S09]  /*03e0*/  IADD3.X R9, PT, PT, RZ, R9, RZ, P0, !PT ;  /* 0x00000009ff097210 */ /* 0x000fd200007fe4ff */
.L_x_8:
[----:B------:R-:W-:-:S04]  /*03f0*/  VIADD R13, R18, 0x1 ;  /* 0x00000001120d7836 */ /* 0x000fc80000000000 */
[----:B-1----:R-:W-:-:S05]  /*0400*/  IMAD.WIDE R12, R13, 0x4, R6 ;  /* 0x000000040d0c7825 */ /* 0x002fca00078e0206 */
[----:B0-----:R-:W2:Y:S01]  /*0410*/  LDG.E R15, desc[UR6][R12.64] ;  /* 0x000000060c0f7981 */ /* 0x001ea2000c1e1900 */
[----:B------:R-:W-:-:S05]  /*0420*/  IMAD.WIDE R10, R2, 0x4, R8 ;  /* 0x00000004020a7825 */ /* 0x000fca00078e0208 */
[----:B--2---:R0:W-:Y:S04]  /*0430*/  STG.E desc[UR6][R10.64+-0x8], R15 ;  /* 0xfffff80f0a007986 */ /* 0x0041e8000c101906 */
[----:B------:R-:W2:Y:S04]  /*0440*/  LDG.E R17, desc[UR6][R12.64+0x4] ;  /* 0x000004060c117981 */ /* 0x000ea8000c1e1900 */
[----:B--2---:R0:W-:Y:S04]  /*0450*/  STG.E desc[UR6][R10.64+-0x4], R17 ;  /* 0xfffffc110a007986 */ /* 0x0041e8000c101906 */
[----:B------:R-:W2:Y:S04]  /*0460*/  LDG.E R19, desc[UR6][R12.64+0x8] ;  /* 0x000008060c137981 */ /* 0x000ea8000c1e1900 */
[----:B--2---:R0:W-:Y:S04]  /*0470*/  STG.E desc[UR6][R10.64], R19 ;  /* 0x000000130a007986 */ /* 0x0041e8000c101906 */
[----:B------:R-:W2:Y:S01]  /*0480*/  LDG.E R21, desc[UR6][R12.64+0xc] ;  /* 0x00000c060c157981 */ /* 0x000ea2000c1e1900 */
[----:B------:R-:W-:Y:S01]  /*0490*/  IADD3 R5, PT, PT, R5, 0x4, RZ ;  /* 0x0000000405057810 */ /* 0x000fe20007ffe0ff */
[----:B------:R-:W-:-:S02]  /*04a0*/  VIADD R18, R18, 0x4 ;  /* 0x0000000412127836 */ /* 0x000fc40000000000 */
[----:B------:R-:W-:Y:S01]  /*04b0*/  VIADD R2, R2, 0x4 ;  /* 0x0000000402027836 */ /* 0x000fe20000000000 */
[----:B------:R-:W-:Y:S01]  /*04c0*/  ISETP.NE.AND P0, PT, R5, 0x1, PT ;  /* 0x000000010500780c */ /* 0x000fe20003f05270 */
[----:B--2---:R0:W-:-:S12]  /*04d0*/  STG.E desc[UR6][R10.64+0x4], R21 ;  /* 0x000004150a007986 */ /* 0x0041d8000c101906 */
[----:B------:R-:W-:Y:S05]  /*04e0*/  @P0 BRA `(.L_x_8) ;  /* 0xfffffffc00c00947 */ /* 0x000fea000383ffff */
.L_x_4:
[----:B------:R-:W-:Y:S05]  /*04f0*/  BSYNC.RECONVERGENT B0 ;  /* 0x0000000000007941 */ /* 0x000fea0003800200 */
.L_x_3:
[----:B------:R-:W-:Y:S01]  /*0500*/  ISETP.GE.AND P0, PT, R4, R3, PT ;  /* 0x000000030400720c */ /* 0x000fe20003f06270 */
[----:B------:R-:W-:-:S12]  /*0510*/  BSSY.RECONVERGENT B0, `(.L_x_9) ;  /* 0x000002c000007945 */ /* 0x000fd80003800200 */
[----:B------:R-:W-:Y:S05]  /*0520*/  @P0 BRA `(.L_x_10) ;  /* 0x0000000000a80947 */ /* 0x000fea0003800000 */
[----:B------:R-:W-:Y:S01]  /*0530*/  IADD3 R5, PT, PT, R3, -R4, RZ ;  /* 0x8000000403057210 */ /* 0x000fe20007ffe0ff */
[----:B--2---:R-:W-:Y:S01]  /*0540*/  IMAD.IADD R6, R4, 0x1, -R3 ;  /* 0x0000000104067824 */ /* 0x004fe200078e0a03 */
[----:B------:R-:W-:Y:S02]  /*0550*/  BSSY.RECONVERGENT B1, `(.L_x_11) ;  /* 0x0000010000017945 */ /* 0x000fe40003800200 */
[----:B------:R-:W-:Y:S02]  /*0560*/  LOP3.LUT P1, R5, R5, 0x3, RZ, 0xc0, !PT ;  /* 0x0000000305057812 */ /* 0x000fe4000782c0ff */
[----:B------:R-:W-:-:S11]  /*0570*/  ISETP.GT.U32.AND P0, PT, R6, -0x4, PT ;  /* 0xfffffffc0600780c */ /* 0x000fd60003f04070 */
[----:B------:R-:W-:Y:S05]  /*0580*/  @!P1 BRA `(.L_x_12) ;  /* 0x0000000000309947 */ /* 0x000fea0003800000 */
[----:B------:R-:W1:Y:S01]  /*0590*/  LDC.64 R12, c[0x0][0x380] ;  /* 0x0000e000ff0c7b82 */ /* 0x000e620000000a00 */
[----:B------:R-:W-:-:S07]  /*05a0*/  IMAD.MOV R5, RZ, RZ, -R5 ;  /* 0x000000ffff057224 */ /* 0x000fce00078e0a05 */
[----:B------:R-:W2:Y:S02]  /*05b0*/  LDC.64 R8, c[0x0][0x388] ;  /* 0x0000e200ff087b82 */ /* 0x000ea40000000a00 */
.L_x_13:
[----:B-1-3--:R-:W-:-:S06]  /*05c0*/  IMAD.WIDE R6, R4, 0x4, R12 ;  /* 0x0000000404067825 */ /* 0x00afcc00078e020c */
[----:B------:R-:W3:Y:S01]  /*05d0*/  LDG.E R7, desc[UR6][R6.64] ;  /* 0x0000000606077981 */ /* 0x000ee2000c1e1900 */
[C---:B0-2---:R-:W-:Y:S01]  /*05e0*/  IMAD.WIDE R10, R2.reuse, 0x4, R8 ;  /* 0x00000004020a7825 */ /* 0x045fe200078e0208 */
[----:B------:R-:W-:Y:S02]  /*05f0*/  IADD3 R5, PT, PT, R5, 0x1, RZ ;  /* 0x0000000105057810 */ /* 0x000fe40007ffe0ff */
[----:B------:R-:W-:Y:S01]  /*0600*/  IADD3 R2, PT, PT, R2, 0x1, RZ ;  /* 0x0000000102027810 */ /* 0x000fe20007ffe0ff */
[----:B------:R-:W-:Y:S01]  /*0610*/  VIADD R4, R4, 0x1 ;  /* 0x0000000104047836 */ /* 0x000fe20000000000 */
[----:B------:R-:W-:Y:S01]  /*0620*/  ISETP.NE.AND P1, PT, R5, RZ, PT ;  /* 0x000000ff0500720c */ /* 0x000fe20003f25270 */
[----:B---3--:R3:W-:-:S12]  /*0630*/  STG.E desc[UR6][R10.64], R7 ;  /* 0x000000070a007986 */ /* 0x0087d8000c101906 */
[----:B------:R-:W-:Y:S05]  /*0640*/  @P1 BRA `(.L_x_13) ;  /* 0xfffffffc00dc1947 */ /* 0x000fea000383ffff */
.L_x_12:
[----:B------:R-:W-:Y:S05]  /*0650*/  BSYNC.RECONVERGENT B1 ;  /* 0x0000000000017941 */ /* 0x000fea0003800200 */
.L_x_11:
[----:B------:R-:W-:Y:S05]  /*0660*/  @P0 BRA `(.L_x_10) ;  /* 0x0000000000580947 */ /* 0x000fea0003800000 */
[----:B---3--:R-:W1:Y:S01]  /*0670*/  LDC.64 R6, c[0x0][0x388] ;  /* 0x0000e200ff067b82 */ /* 0x008e620000000a00 */
[----:B------:R-:W-:-:S07]  /*0680*/  IMAD.IADD R5, R4, 0x1, -R3 ;  /* 0x0000000104057824 */ /* 0x000fce00078e0a03 */
[----:B------:R-:W2:Y:S01]  /*0690*/  LDC.64 R8, c[0x0][0x380] ;  /* 0x0000e000ff087b82 */ /* 0x000ea20000000a00 */
[----:B-1----:R-:W-:-:S05]  /*06a0*/  IADD3 R6, P1, PT, R6, 0x8, RZ ;  /* 0x0000000806067810 */ /* 0x002fca0007f3e0ff */
[----:B------:R-:W-:Y:S01]  /*06b0*/  IMAD.X R7, RZ, RZ, R7, P1 ;  /* 0x000000ffff077224 */ /* 0x000fe200008e0607 */
[----:B--2---:R-:W-:-:S04]  /*06c0*/  IADD3 R8, P0, PT, R8, 0x8, RZ ;  /* 0x0000000808087810 */ /* 0x004fc80007f1e0ff */
[----:B------:R-:W-:-:S09]  /*06d0*/  IADD3.X R9, PT, PT, RZ, R9, RZ, P0, !PT ;  /* 0x00000009ff097210 */ /* 0x000fd200007fe4ff */
.L_x_14:
[----:B0-----:R-:W-:-:S05]  /*06e0*/  IMAD.WIDE R10, R4, 0x4, R8 ;  /* 0x00000004040a7825 */ /* 0x001fca00078e0208 */
[----:B-1----:R-:W2:Y:S01]  /*06f0*/  LDG.E R15, desc[UR6][R10.64+-0x8] ;  /* 0xfffff8060a0f7981 */ /* 0x002ea2000c1e1900 */
        /* <DEDUP_REMOVED lines=8> */
[----:B------:R-:W-:Y:S01]  /*0780*/  VIADD R4, R4, 0x4 ;  /* 0x0000000404047836 */ /* 0x000fe20000000000 */
[----:B------:R-:W-:-:S02]  /*0790*/  IADD3 R2, PT, PT, R2, 0x4, RZ ;  /* 0x0000000402027810 */ /* 0x000fc40007ffe0ff */
[----:B------:R-:W-:Y:S01]  /*07a0*/  ISETP.NE.AND P0, PT, R5, RZ, PT ;  /* 0x000000ff0500720c */ /* 0x000fe20003f05270 */
[----:B--2---:R1:W-:-:S12]  /*07b0*/  STG.E desc[UR6][R12.64+0x4], R21 ;  /* 0x000004150c007986 */ /* 0x0043d8000c101906 */
[----:B------:R-:W-:Y:S05]  /*07c0*/  @P0 BRA `(.L_x_14) ;  /* 0xfffffffc00c40947 */ /* 0x000fea000383ffff */
.L_x_10:
[----:B------:R-:W-:Y:S05]  /*07d0*/  BSYNC.RECONVERGENT B0 ;  /* 0x0000000000007941 */ /* 0x000fea0003800200 */
.L_x_9:
[----:B------:R-:W-:-:S13]  /*07e0*/  ISETP.GE.AND P0, PT, R0, R3, PT ;  /* 0x000000030000720c */ /* 0x000fda0003f06270 */
[----:B------:R-:W-:Y:S05]  /*07f0*/  @P0 EXIT ;  /* 0x000000000000094d */ /* 0x000fea0003800000 */
[----:B------:R-:W-:Y:S01]  /*0800*/  IMAD.IADD R2, R3, 0x1, -R0 ;  /* 0x0000000103027824 */ /* 0x000fe200078e0a00 */
[----:B------:R-:W-:Y:S01]  /*0810*/  IADD3 R4, PT, PT, R0, -R3, RZ ;  /* 0x8000000300047210 */ /* 0x000fe20007ffe0ff */
[----:B------:R-:W-:Y:S03]  /*0820*/  BSSY.RECONVERGENT B0, `(.L_x_15) ;  /* 0x000000f000007945 */ /* 0x000fe60003800200 */
[----:B------:R-:W-:Y:S02]  /*0830*/  LOP3.LUT P1, R2, R2, 0x3, RZ, 0xc0, !PT ;  /* 0x0000000302027812 */ /* 0x000fe4000782c0ff */
[----:B------:R-:W-:-:S11]  /*0840*/  ISETP.GT.U32.AND P0, PT, R4, -0x4, PT ;  /* 0xfffffffc0400780c */ /* 0x000fd60003f04070 */
[----:B------:R-:W-:Y:S05]  /*0850*/  @!P1 BRA `(.L_x_16) ;  /* 0x00000000002c9947 */ /* 0x000fea0003800000 */
[----:B--2---:R-:W2:Y:S01]  /*0860*/  LDC.64 R8, c[0x0][0x380] ;  /* 0x0000e000ff087b82 */ /* 0x004ea20000000a00 */
[----:B------:R-:W-:-:S07]  /*0870*/  IMAD.MOV R2, RZ, RZ, -R2 ;  /* 0x000000ffff027224 */ /* 0x000fce00078e0a02 */
[----:B0--3--:R-:W0:Y:S02]  /*0880*/  LDC.64 R10, c[0x0][0x388] ;  /* 0x0000e200ff0a7b82 */ /* 0x009e240000000a00 */
.L_x_17:
[----:B0---4-:R-:W-:-:S06]  /*0890*/  IMAD.WIDE R6, R0, 0x4, R10 ;  /* 0x0000000400067825 */ /* 0x011fcc00078e020a */
[----:B------:R-:W3:Y:S01]  /*08a0*/  LDG.E R7, desc[UR6][R6.64] ;  /* 0x0000000606077981 */ /* 0x000ee2000c1e1900 */
[----:B--2---:R-:W-:Y:S01]  /*08b0*/  IMAD.WIDE R4, R0, 0x4, R8 ;  /* 0x0000000400047825 */ /* 0x004fe200078e0208 */
[----:B------:R-:W-:-:S03]  /*08c0*/  IADD3 R2, PT, PT, R2, 0x1, RZ ;  /* 0x0000000102027810 */ /* 0x000fc60007ffe0ff */
[----:B------:R-:W-:Y:S01]  /*08d0*/  VIADD R0, R0, 0x1 ;  /* 0x0000000100007836 */ /* 0x000fe20000000000 */
[----:B------:R-:W-:Y:S01]  /*08e0*/  ISETP.NE.AND P1, PT, R2, RZ, PT ;  /* 0x000000ff0200720c */ /* 0x000fe20003f25270 */
[----:B---3--:R4:W-:-:S12]  /*08f0*/  STG.E desc[UR6][R4.64], R7 ;  /* 0x0000000704007986 */ /* 0x0089d8000c101906 */
[----:B------:R-:W-:Y:S05]  /*0900*/  @P1 BRA `(.L_x_17) ;  /* 0xfffffffc00e01947 */ /* 0x000fea000383ffff */
.L_x_16:
[----:B------:R-:W-:Y:S05]  /*0910*/  BSYNC.RECONVERGENT B0 ;  /* 0x0000000000007941 */ /* 0x000fea0003800200 */
.L_x_15:
[----:B------:R-:W-:Y:S05]  /*0920*/  @P0 EXIT ;  /* 0x000000000000094d */ /* 0x000fea0003800000 */
[----:B------:R-:W5:Y:S01]  /*0930*/  LDCU.128 UR8, c[0x0][0x380] ;  /* 0x00007000ff0877ac */ /* 0x000f620008000c00 */
[----:B--2---:R-:W-:Y:S01]  /*0940*/  IADD3 R6, PT, PT, -R3, R0, RZ ;  /* 0x0000000003067210 */ /* 0x004fe20007ffe1ff */
[----:B-----5:R-:W-:Y:S02]  /*0950*/  UIADD3 UR4, UP0, UPT, UR10, 0x8, URZ ;  /* 0x000000080a047890 */ /* 0x020fe4000ff1e0ff */
[----:B------:R-:W-:Y:S02]  /*0960*/  UIADD3 UR8, UP1, UPT, UR8, 0x8, URZ ;  /* 0x0000000808087890 */ /* 0x000fe4000ff3e0ff */
[----:B------:R-:W-:Y:S02]  /*0970*/  UIADD3.X UR5, UPT, UPT, URZ, UR11, URZ, UP0, !UPT ;  /* 0x0000000bff057290 */ /* 0x000fe400087fe4ff */
[----:B------:R-:W-:-:S12]  /*0980*/  UIADD3.X UR9, UPT, UPT, URZ, UR9, URZ, UP1, !UPT ;  /* 0x00000009ff097290 */ /* 0x000fd80008ffe4ff */
.L_x_18:
[----:B------:R-:W-:Y:S01]  /*0990*/  MOV R3, UR5 ;  /* 0x0000000500037c02 */ /* 0x000fe20008000f00 */
[----:B------:R-:W-:-:S04]  /*09a0*/  IMAD.U32 R2, RZ, RZ, UR4 ;  /* 0x00000004ff027e24 */ /* 0x000fc8000f8e00ff */
[----:B------:R-:W-:-:S05]  /*09b0*/  IMAD.WIDE R2, R0, 0x4, R2 ;  /* 0x0000000400027825 */ /* 0x000fca00078e0202 */
[----:B--234-:R-:W2:Y:S01]  /*09c0*/  LDG.E R7, desc[UR6][R2.64+-0x8] ;  /* 0xfffff80602077981 */ /* 0x01cea2000c1e1900 */
[----:B------:R-:W-:Y:S01]  /*09d0*/  MOV R5, UR9 ;  /* 0x0000000900057c02 */ /* 0x000fe20008000f00 */
[----:B------:R-:W-:-:S04]  /*09e0*/  IMAD.U32 R4, RZ, RZ, UR8 ;  /* 0x00000008ff047e24 */ /* 0x000fc8000f8e00ff */
[----:B------:R-:W-:-:S05]  /*09f0*/  IMAD.WIDE R4, R0, 0x4, R4 ;  /* 0x0000000400047825 */ /* 0x000fca00078e0204 */
[----:B--2---:R2:W-:Y:S04]  /*0a00*/  STG.E desc[UR6][R4.64+-0x8], R7 ;  /* 0xfffff80704007986 */ /* 0x0045e8000c101906 */
[----:B------:R-:W3:Y:S04]  /*0a10*/  LDG.E R9, desc[UR6][R2.64+-0x4] ;  /* 0xfffffc0602097981 */ /* 0x000ee8000c1e1900 */
[----:B---3--:R2:W-:Y:S04]  /*0a20*/  STG.E desc[UR6][R4.64+-0x4], R9 ;  /* 0xfffffc0904007986 */ /* 0x0085e8000c101906 */
[----:B0-----:R-:W3:Y:S04]  /*0a30*/  LDG.E R11, desc[UR6][R2.64] ;  /* 0x00000006020b7981 */ /* 0x001ee8000c1e1900 */
[----:B---3--:R2:W-:Y:S04]  /*0a40*/  STG.E desc[UR6][R4.64], R11 ;  /* 0x0000000b04007986 */ /* 0x0085e8000c101906 */
[----:B-1----:R-:W3:Y:S01]  /*0a50*/  LDG.E R13, desc[UR6][R2.64+0x4] ;  /* 0x00000406020d7981 */ /* 0x002ee2000c1e1900 */
[----:B------:R-:W-:Y:S01]  /*0a60*/  VIADD R6, R6, 0x4 ;  /* 0x0000000406067836 */ /* 0x000fe20000000000 */
[----:B------:R-:W-:-:S04]  /*0a70*/  IADD3 R0, PT, PT, R0, 0x4, RZ ;  /* 0x0000000400007810 */ /* 0x000fc80007ffe0ff */
[----:B------:R-:W-:Y:S01]  /*0a80*/  ISETP.NE.AND P0, PT, R6, RZ, PT ;  /* 0x000000ff0600720c */ /* 0x000fe20003f05270 */
[----:B---3--:R2:W-:-:S12]  /*0a90*/  STG.E desc[UR6][R4.64+0x4], R13 ;  /* 0x0000040d04007986 */ /* 0x0085d8000c101906 */
[----:B------:R-:W-:Y:S05]  /*0aa0*/  @P0 BRA `(.L_x_18) ;  /* 0xfffffffc00b80947 */ /* 0x000fea000383ffff */
[----:B------:R-:W-:Y:S05]  /*0ab0*/  EXIT ;  /* 0x000000000000794d */ /* 0x000fea0003800000 */
.L_x_19:
[----:B------:R-:W-:-:S00]  /*0ac0*/  BRA `(.L_x_19) ;  /* 0xfffffffc00fc7947 */ /* 0x000fc0000383ffff */
[----:B------:R-:W-:-:S00]  /*0ad0*/  NOP ;  /* 0x0000000000007918 */ /* 0x000fc00000000000 */
        /* <DEDUP_REMOVED lines=10> */
.L_x_28:


//--------------------- .text._Z21parallelBubbleSortingPiii --------------------------
	.section	.text._Z21parallelBubbleSortingPiii,"ax",@progbits
	.align	128
        .global         _Z21parallelBubbleSortingPiii
        .type           _Z21parallelBubbleSortingPiii,@function
        .size           _Z21parallelBubbleSortingPiii,(.L_x_29 - _Z21parallelBubbleSortingPiii)
        .other          _Z21parallelBubbleSortingPiii,@"STO_CUDA_ENTRY STV_DEFAULT"
_Z21parallelBubbleSortingPiii:
.text._Z21parallelBubbleSortingPiii:
[----:B------:R-:W0:Y:S01]  /*0000*/  LDC R1, c[0x0][0x37c] ;  /* 0x0000df00ff017b82 */ /* 0x000e220000000800 */
[----:B------:R-:W1:Y:S07]  /*0010*/  S2R R16, SR_TID.X ;  /* 0x0000000000107919 */ /* 0x000e6e0000002100 */
[----:B------:R-:W1:Y:S01]  /*0020*/  LDC.64 R18, c[0x0][0x388] ;  /* 0x0000e200ff127b82 */ /* 0x000e620000000a00 */
[----:B0-----:R-:W-:Y:S01]  /*0030*/  VIADD R1, R1, 0xfffffff8 ;  /* 0xfffffff801017836 */ /* 0x001fe20000000000 */
[----:B------:R-:W-:Y:S01]  /*0040*/  MOV R0, 0x8 ;  /* 0x0000000800007802 */ /* 0x000fe20000000f00 */
[----:B------:R-:W0:Y:S01]  /*0050*/  LDCU UR4, c[0x0][0x2f8] ;  /* 0x00005f00ff0477ac */ /* 0x000e220008000800 */
[----:B------:R-:W2:Y:S04]  /*0060*/  LDCU.64 UR6, c[0x4][URZ] ;  /* 0x01000000ff0677ac */ /* 0x000ea80008000a00 */
[----:B------:R3:W4:Y:S01]  /*0070*/  LDC.64 R2, c[0x4][R0] ;  /* 0x0100000000027b82 */ /* 0x0007220000000a00 */
[----:B------:R-:W5:Y:S01]  /*0080*/  LDCU UR5, c[0x0][0x2fc] ;  /* 0x00005f80ff0577ac */ /* 0x000f620008000800 */
[----:B------:R-:W1:Y:S01]  /*0090*/  LDCU.64 UR36, c[0x0][0x358] ;  /* 0x00006b00ff2477ac */ /* 0x000e620008000a00 */
[----:B0-----:R-:W-:Y:S01]  /*00a0*/  IADD3 R6, P0, PT, R1, UR4, RZ ;  /* 0x0000000401067c10 */ /* 0x001fe2000ff1e0ff */
[----:B--2---:R-:W-:-:S02]  /*00b0*/  IMAD.U32 R4, RZ, RZ, UR6 ;  /* 0x00000006ff047e24 */ /* 0x004fc4000f8e00ff */
[----:B------:R-:W-:Y:S02]  /*00c0*/  IMAD.U32 R5, RZ, RZ, UR7 ;  /* 0x00000007ff057e24 */ /* 0x000fe4000f8e00ff */
[----:B-----5:R-:W-:Y:S02]  /*00d0*/  IMAD.X R7, RZ, RZ, UR5, P0 ;  /* 0x00000005ff077e24 */ /* 0x020fe400080e06ff */
[----:B-1----:R-:W-:-:S05]  /*00e0*/  IMAD R16, R16, R19, RZ ;  /* 0x0000001310107224 */ /* 0x002fca00078e02ff */
[----:B------:R-:W-:-:S05]  /*00f0*/  VIADDMNMX R19, R16, R19, R18, PT ;  /* 0x0000001310137246 */ /* 0x000fca0003800112 */
[----:B------:R-:W-:-:S05]  /*0100*/  VIADD R17, R19, 0xffffffff ;  /* 0xffffffff13117836 */ /* 0x000fca0000000000 */
[----:B------:R3:W-:Y:S02]  /*0110*/  STL.64 [R1], R16 ;  /* 0x0000001001007387 */ /* 0x0007e40000100a00 */
[----:B------:R-:W-:-:S07]  /*0120*/  LEPC R20, `(.L_x_20) ;  /* 0x000000001014794e */ /* 0x000fce0000000000 */
[----:B---34-:R-:W-:Y:S05]  /*0130*/  CALL.ABS.NOINC R2 ;  /* 0x0000000002007343 */ /* 0x018fea0003c00000 */
.L_x_20:
[----:B------:R-:W-:-:S13]  /*0140*/  ISETP.GE.AND P0, PT, R16, R19, PT ;  /* 0x000000131000720c */ /* 0x000fda0003f06270 */
[----:B------:R-:W-:Y:S05]  /*0150*/  @P0 EXIT ;  /* 0x000000000000094d */ /* 0x000fea0003800000 */
[----:B------:R-:W0:Y:S01]  /*0160*/  LDC.64 R2, c[0x0][0x380] ;  /* 0x0000e000ff027b82 */ /* 0x000e220000000a00 */
[-C--:B------:R-:W-:Y:S01]  /*0170*/  LOP3.LUT R8, RZ, R16.reuse, RZ, 0x33, !PT ;  /* 0x00000010ff087212 */ /* 0x080fe200078e33ff */
[C---:B------:R-:W-:Y:S01]  /*0180*/  VIADD R6, R16.reuse, 0x2 ;  /* 0x0000000210067836 */ /* 0x040fe20000000000 */
[C---:B------:R-:W-:Y:S01]  /*0190*/  IADD3 R0, PT, PT, R19.reuse, -0x2, -R16 ;  /* 0xfffffffe13007810 */ /* 0x040fe20007ffe810 */
[----:B------:R-:W-:Y:S02]  /*01a0*/  VIADD R7, R16, 0x3 ;  /* 0x0000000310077836 */ /* 0x000fe40000000000 */
[----:B------:R-:W-:Y:S01]  /*01b0*/  IMAD.IADD R9, R19, 0x1, R8 ;  /* 0x0000000113097824 */ /* 0x000fe200078e0208 */
[----:B------:R-:W-:Y:S01]  /*01c0*/  ISETP.GE.U32.AND P1, PT, R0, 0x3, PT ;  /* 0x000000030000780c */ /* 0x000fe20003f26070 */
[----:B------:R-:W1:Y:S01]  /*01d0*/  LDC.64 R4, c[0x0][0x380] ;  /* 0x0000e000ff047b82 */ /* 0x000e620000000a00 */
[----:B------:R-:W-:Y:S01]  /*01e0*/  VIADD R0, R16, 0x1 ;  /* 0x0000000110007836 */ /* 0x000fe20000000000 */
[----:B------:R-:W-:-:S02]  /*01f0*/  MOV R8, R16 ;  /* 0x0000001000087202 */ /* 0x000fc40000000f00 */
[----:B------:R-:W-:Y:S02]  /*0200*/  LOP3.LUT R9, R9, 0x3, RZ, 0xc0, !PT ;  /* 0x0000000309097812 */ /* 0x000fe400078ec0ff */
[----:B0-----:R-:W-:-:S04]  /*0210*/  IADD3 R2, P0, PT, R2, 0x8, RZ ;  /* 0x0000000802027810 */ /* 0x001fc80007f1e0ff */
[----:B------:R-:W-:Y:S01]  /*0220*/  IADD3.X R3, PT, PT, RZ, R3, RZ, P0, !PT ;  /* 0x00000003ff037210 */ /* 0x000fe200007fe4ff */
[----:B-1----:R-:W-:-:S08]  /*0230*/  IMAD.WIDE R4, R16, 0x4, R4 ;  /* 0x0000000410047825 */ /* 0x002fd000078e0204 */
.L_x_26:
[----:B------:R-:W-:Y:S01]  /*0240*/  ISETP.GE.AND P2, PT, R16, R17, PT ;  /* 0x000000111000720c */ /* 0x000fe20003f46270 */
[----:B------:R-:W-:Y:S01]  /*0250*/  VIADD R8, R8, 0x1 ;  /* 0x0000000108087836 */ /* 0x000fe20000000000 */
[----:B------:R-:W-:Y:S04]  /*0260*/  BSSY.RECONVERGENT B0, `(.L_x_21) ;  /* 0x000003d000007945 */ /* 0x000fe80003800200 */
[----:B------:R-:W-:-:S07]  /*0270*/  ISETP.NE.AND P0, PT, R8, R19, PT ;  /* 0x000000130800720c */ /* 0x000fce0003f05270 */
[----:B0-----:R-:W-:Y:S06]  /*0280*/  @P2 BRA `(.L_x_22) ;  /* 0x0000000000e82947 */ /* 0x001fec0003800000 */
[----:B------:R-:W-:Y:S01]  /*0290*/  ISETP.NE.AND P2, PT, R9, RZ, PT ;  /* 0x000000ff0900720c */ /* 0x000fe20003f45270 */
[----:B------:R-:W-:Y:S01]  /*02a0*/  BSSY.RECONVERGENT B1, `(.L_x_23) ;  /* 0x000001a000017945 */ /* 0x000fe20003800200 */
[----:B------:R-:W-:-:S11]  /*02b0*/  IMAD.MOV.U32 R13, RZ, RZ, R16 ;  /* 0x000000ffff0d7224 */ /* 0x000fd600078e0010 */
[----:B------:R-:W-:Y:S05]  /*02c0*/  @!P2 BRA `(.L_x_24) ;  /* 0x00000000005ca947 */ /* 0x000fea0003800000 */
[----:B------:R-:W2:Y:S04]  /*02d0*/  LDG.E R11, desc[UR36][R4.64] ;  /* 0x00000024040b7981 */ /* 0x000ea8000c1e1900 */
[----:B------:R-:W2:Y:S01]  /*02e0*/  LDG.E R15, desc[UR36][R4.64+0x4] ;  /* 0x00000424040f7981 */ /* 0x000ea2000c1e1900 */
[----:B------:R-:W-:Y:S01]  /*02f0*/  ISETP.NE.AND P3, PT, R9, 0x1, PT ;  /* 0x000000010900780c */ /* 0x000fe20003f65270 */
[----:B------:R-:W-:Y:S01]  /*0300*/  IMAD.MOV.U32 R13, RZ, RZ, R0 ;  /* 0x000000ffff0d7224 */ /* 0x000fe200078e0000 */
[----:B--2---:R-:W-:-:S13]  /*0310*/  ISETP.GT.AND P2, PT, R11, R15, PT ;  /* 0x0000000f0b00720c */ /* 0x004fda0003f44270 */
[----:B------:R-:W-:Y:S04]  /*0320*/  @P2 STG.E desc[UR36][R4.64+0x4], R11 ;  /* 0x0000040b04002986 */ /* 0x000fe8000c101924 */
[----:B------:R0:W-:Y:S02]  /*0330*/  @P2 STG.E desc[UR36][R4.64], R15 ;  /* 0x0000000f04002986 */ /* 0x0001e4000c101924 */
[----:B0-----:R-:W-:Y:S01]  /*0340*/  @P2 IMAD.MOV.U32 R15, RZ, RZ, R11 ;  /* 0x000000ffff0f2224 */ /* 0x001fe200078e000b */
[----:B------:R-:W-:Y:S06]  /*0350*/  @!P3 BRA `(.L_x_24) ;  /* 0x000000000038b947 */ /* 0x000fec0003800000 */
[----:B------:R-:W2:Y:S01]  /*0360*/  LDG.E R11, desc[UR36][R4.64+0x8] ;  /* 0x00000824040b7981 */ /* 0x000ea2000c1e1900 */
[----:B------:R-:W-:Y:S01]  /*0370*/  ISETP.NE.AND P3, PT, R9, 0x2, PT ;  /* 0x000000020900780c */ /* 0x000fe20003f65270 */
[----:B------:R-:W-:Y:S01]  /*0380*/  IMAD.MOV.U32 R13, RZ, RZ, R6 ;  /* 0x000000ffff0d7224 */ /* 0x000fe200078e0006 */
[----:B--2---:R-:W-:-:S13]  /*0390*/  ISETP.GT.AND P2, PT, R15, R11, PT ;  /* 0x0000000b0f00720c */ /* 0x004fda0003f44270 */
[----:B------:R-:W-:Y:S04]  /*03a0*/  @P2 STG.E desc[UR36][R4.64+0x8], R15 ;  /* 0x0000080f04002986 */ /* 0x000fe8000c101924 */
[----:B------:R0:W-:Y:S02]  /*03b0*/  @P2 STG.E desc[UR36][R4.64+0x4], R11 ;  /* 0x0000040b04002986 */ /* 0x0001e4000c101924 */
[----:B0-----:R-:W-:Y:S01]  /*03c0*/  @P2 MOV R11, R15 ;  /* 0x0000000f000b2202 */ /* 0x001fe20000000f00 */
[----:B------:R-:W-:Y:S06]  /*03d0*/  @!P3 BRA `(.L_x_24) ;  /* 0x000000000018b947 */ /* 0x000fec0003800000 */
[----:B------:R-:W2:Y:S01]  /*03e0*/  LDG.E R10, desc[UR36][R4.64+0xc] ;  /* 0x00000c24040a7981 */ /* 0x000ea2000c1e1900 */
[----:B------:R-:W-:Y:S01]  /*03f0*/  IMAD.MOV.U32 R13, RZ, RZ, R7 ;  /* 0x000000ffff0d7224 */ /* 0x000fe200078e0007 */
[----:B--2---:R-:W-:-:S13]  /*0400*/  ISETP.GT.AND P2, PT, R11, R10, PT ;  /* 0x0000000a0b00720c */ /* 0x004fda0003f44270 */
[----:B------:R0:W-:Y:S01]  /*0410*/  @P2 STG.E desc[UR36][R4.64+0x8], R10 ;  /* 0x0000080a04002986 */ /* 0x0001e2000c101924 */
[----:B------:R-:W-:-:S03]  /*0420*/  @P2 IMAD.MOV.U32 R13, RZ, RZ, R7 ;  /* 0x000000ffff0d2224 */ /* 0x000fc600078e0007 */
[----:B------:R0:W-:Y:S04]  /*0430*/  @P2 STG.E desc[UR36][R4.64+0xc], R11 ;  /* 0x00000c0b04002986 */ /* 0x0001e8000c101924 */
.L_x_24:
[----:B------:R-:W-:Y:S05]  /*0440*/  BSYNC.RECONVERGENT B1 ;  /* 0x0000000000017941 */ /* 0x000fea0003800200 */
.L_x_23:
[----:B------:R-:W-:Y:S05]  /*0450*/  @!P1 BRA `(.L_x_22) ;  /* 0x0000000000749947 */ /* 0x000fea0003800000 */
[----:B0-----:R-:W0:Y:S02]  /*0460*/  LDC.64 R10, c[0x0][0x380] ;  /* 0x0000e000ff0a7b82 */ /* 0x001e240000000a00 */
[----:B0-----:R-:W-:-:S05]  /*0470*/  IMAD.WIDE R10, R13, 0x4, R10 ;  /* 0x000000040d0a7825 */ /* 0x001fca00078e020a */
[----:B------:R0:W5:Y:S01]  /*0480*/  LDG.E R15, desc[UR36][R10.64] ;  /* 0x000000240a0f7981 */ /* 0x000162000c1e1900 */
[----:B------:R-:W-:-:S07]  /*0490*/  IADD3 R12, PT, PT, -R19, R13, RZ ;  /* 0x0000000d130c7210 */ /* 0x000fce0007ffe1ff */
.L_x_25:
[----:B0-----:R-:W-:-:S05]  /*04a0*/  IMAD.WIDE R10, R13, 0x4, R2 ;  /* 0x000000040d0a7825 */ /* 0x001fca00078e0202 */
[----:B------:R-:W2:Y:S04]  /*04b0*/  LDG.E R21, desc[UR36][R10.64+-0x4] ;  /* 0xfffffc240a157981 */ /* 0x000ea8000c1e1900 */
[----:B------:R-:W3:Y:S04]  /*04c0*/  LDG.E R23, desc[UR36][R10.64] ;  /* 0x000000240a177981 */ /* 0x000ee8000c1e1900 */
[----:B------:R-:W4:Y:S01]  /*04d0*/  LDG.E R14, desc[UR36][R10.64+0x4] ;  /* 0x000004240a0e7981 */ /* 0x000f22000c1e1900 */
[----:B--2--5:R-:W-:-:S13]  /*04e0*/  ISETP.GT.AND P2, PT, R15, R21, PT ;  /* 0x000000150f00720c */ /* 0x024fda0003f44270 */
[----:B------:R0:W-:Y:S04]  /*04f0*/  @P2 STG.E desc[UR36][R10.64+-0x8], R21 ;  /* 0xfffff8150a002986 */ /* 0x0001e8000c101924 */
[----:B------:R1:W-:Y:S01]  /*0500*/  @P2 STG.E desc[UR36][R10.64+-0x4], R15 ;  /* 0xfffffc0f0a002986 */ /* 0x0003e2000c101924 */
[----:B0-----:R-:W-:-:S03]  /*0510*/  @P2 IMAD.MOV.U32 R21, RZ, RZ, R15 ;  /* 0x000000ffff152224 */ /* 0x001fc600078e000f */
[----:B-1----:R-:W2:Y:S02]  /*0520*/  LDG.E R15, desc[UR36][R10.64+0x8] ;  /* 0x000008240a0f7981 */ /* 0x002ea4000c1e1900 */
[----:B---3--:R-:W-:Y:S01]  /*0530*/  ISETP.GT.AND P3, PT, R21, R23, PT ;  /* 0x000000171500720c */ /* 0x008fe20003f64270 */
[----:B------:R-:W-:Y:S01]  /*0540*/  VIADD R13, R13, 0x4 ;  /* 0x000000040d0d7836 */ /* 0x000fe20000000000 */
[----:B------:R-:W-:-:S11]  /*0550*/  IADD3 R12, PT, PT, R12, 0x4, RZ ;  /* 0x000000040c0c7810 */ /* 0x000fd60007ffe0ff */
[----:B------:R0:W-:Y:S04]  /*0560*/  @P3 STG.E desc[UR36][R10.64+-0x4], R23 ;  /* 0xfffffc170a003986 */ /* 0x0001e8000c101924 */
[----:B------:R-:W-:Y:S01]  /*0570*/  @P3 STG.E desc[UR36][R10.64], R21 ;  /* 0x000000150a003986 */ /* 0x000fe2000c101924 */
[----:B0-----:R-:W-:-:S05]  /*0580*/  @P3 IMAD.MOV.U32 R23, RZ, RZ, R21 ;  /* 0x000000ffff173224 */ /* 0x001fca00078e0015 */
[----:B----4-:R-:W-:-:S13]  /*0590*/  ISETP.GT.AND P2, PT, R23, R14, PT ;  /* 0x0000000e1700720c */ /* 0x010fda0003f44270 */
[----:B------:R0:W-:Y:S04]  /*05a0*/  @P2 STG.E desc[UR36][R10.64], R14 ;  /* 0x0000000e0a002986 */ /* 0x0001e8000c101924 */
[----:B------:R-:W-:Y:S01]  /*05b0*/  @P2 STG.E desc[UR36][R10.64+0x4], R23 ;  /* 0x000004170a002986 */ /* 0x000fe2000c101924 */
[----:B0-----:R-:W-:Y:S01]  /*05c0*/  @P2 IMAD.MOV.U32 R14, RZ, RZ, R23 ;  /* 0x000000ffff0e2224 */ /* 0x001fe200078e0017 */
[----:B------:R-:W-:-:S04]  /*05d0*/  ISETP.NE.AND P2, PT, R12, -0x1, PT ;  /* 0xffffffff0c00780c */ /* 0x000fc80003f45270 */
[----:B--2---:R-:W-:-:S13]  /*05e0*/  ISETP.GT.AND P3, PT, R14, R15, PT ;  /* 0x0000000f0e00720c */ /* 0x004fda0003f64270 */
[----:B------:R-:W-:Y:S04]  /*05f0*/  @P3 STG.E desc[UR36][R10.64+0x8], R14 ;  /* 0x0000080e0a003986 */ /* 0x000fe8000c101924 */
[----:B------:R0:W-:Y:S02]  /*0600*/  @P3 STG.E desc[UR36][R10.64+0x4], R15 ;  /* 0x0000040f0a003986 */ /* 0x0001e4000c101924 */
[----:B0-----:R-:W-:Y:S01]  /*0610*/  @P3 IMAD.MOV.U32 R15, RZ, RZ, R14 ;  /* 0x000000ffff0f3224 */ /* 0x001fe200078e000e */
[----:B------:R-:W-:Y:S06]  /*0620*/  @P2 BRA `(.L_x_25) ;  /* 0xfffffffc009c2947 */ /* 0x000fec000383ffff */
.L_x_22:
[----:B------:R-:W-:Y:S05]  /*0630*/  BSYNC.RECONVERGENT B0 ;  /* 0x0000000000007941 */ /* 0x000fea0003800200 */
.L_x_21:
[----:B------:R-:W-:Y:S05]  /*0640*/  @P0 BRA `(.L_x_26) ;  /* 0xfffffff800fc0947 */ /* 0x000fea000383ffff */
[----:B------:R-:W-:Y:S05]  /*0650*/  EXIT ;  /* 0x000000000000794d */ /* 0x000fea0003800000 */
.L_x_27:
        /* <DEDUP_REMOVED lines=10> */
.L_x_29:


//--------------------- .nv.global.init           --------------------------
	.section	.nv.global.init,"aw",@progbits
.nv.global.init:
	.type		$str,@object
	.size		$str,(.L_0 - $str)
$str:
        /*0000*/ 	.byte	0x25, 0x64, 0x20, 0x25, 0x64, 0x0a, 0x00
.L_0:


//--------------------- .nv.shared.reserved.0     --------------------------
	.section	.nv.shared.reserved.0,"aw",@nobits
	.weak		__nv_reservedSMEM_offset_0_alias
	.size		__nv_reservedSMEM_offset_0_alias, 0, 64
	.other		__nv_reservedSMEM_offset_0_alias,@"STO_CUDA_RESERVED_SHARED STV_DEFAULT"
__nv_reservedSMEM_offset_0_alias:
	.zero		0
	.zero		64


//--------------------- .nv.constant0._Z15parallelMergingPiS_ii --------------------------
	.section	.nv.constant0._Z15parallelMergingPiS_ii,"a",@progbits
	.sectionflags	@""
	.align	4
.nv.constant0._Z15parallelMergingPiS_ii:
	.zero		920


//--------------------- .nv.constant0._Z21parallelBubbleSortingPiii --------------------------
	.section	.nv.constant0._Z21parallelBubbleSortingPiii,"a",@progbits
	.sectionflags	@""
	.align	4
.nv.constant0._Z21parallelBubbleSortingPiii:
	.zero		912


//--------------------- SYMBOLS --------------------------

	.type		.nv.reservedSmem.offset0,@object
	.size		.nv.reservedSmem.offset0,0x4
	.type		vprintf,@function
